//
// Generated by NVIDIA NVVM Compiler
//
// Compiler Build ID: CL-36424714
// Cuda compilation tools, release 13.0, V13.0.88
// Based on NVVM 20.0.0
//

.version 9.0
.target sm_100
.address_size 64

	// .globl	_Z10cuda_dgemmiPfS_S_
.extern .func  (.param .b32 func_retval0) vprintf
(
	.param .b64 vprintf_param_0,
	.param .b64 vprintf_param_1
)
;
.global .align 1 .b8 $str[29] = {72, 101, 108, 108, 111, 32, 87, 111, 114, 108, 100, 32, 102, 114, 111, 109, 32, 71, 80, 85, 33, 32, 37, 100, 32, 37, 100, 10};

.visible .entry _Z10cuda_dgemmiPfS_S_(
	.param .u32 _Z10cuda_dgemmiPfS_S__param_0,
	.param .u64 .ptr .align 1 _Z10cuda_dgemmiPfS_S__param_1,
	.param .u64 .ptr .align 1 _Z10cuda_dgemmiPfS_S__param_2,
	.param .u64 .ptr .align 1 _Z10cuda_dgemmiPfS_S__param_3
)
{
	.reg .pred 	%p<10>;
	.reg .b32 	%r<43>;
	.reg .b32 	%f<67>;
	.reg .b64 	%rd<60>;

	ld.param.u32 	%r18, [_Z10cuda_dgemmiPfS_S__param_0];
	ld.param.u64 	%rd13, [_Z10cuda_dgemmiPfS_S__param_1];
	ld.param.u64 	%rd14, [_Z10cuda_dgemmiPfS_S__param_2];
	cvta.to.global.u64 	%rd1, %rd14;
	cvta.to.global.u64 	%rd2, %rd13;
	mov.u32 	%r19, %ctaid.x;
	mov.u32 	%r20, %ntid.x;
	mov.u32 	%r21, %tid.x;
	mad.lo.s32 	%r1, %r19, %r20, %r21;
	mov.u32 	%r22, %ctaid.y;
	mov.u32 	%r23, %ntid.y;
	mov.u32 	%r24, %tid.y;
	mad.lo.s32 	%r25, %r22, %r23, %r24;
	max.s32 	%r26, %r1, %r25;
	setp.ge.s32 	%p1, %r26, %r18;
	@%p1 bra 	$L__BB0_13;
	mul.lo.s32 	%r3, %r18, %r25;
	and.b32  	%r4, %r18, 7;
	setp.lt.u32 	%p2, %r18, 8;
	mov.f32 	%f66, 0f00000000;
	mov.b32 	%r41, 0;
	@%p2 bra 	$L__BB0_4;
	and.b32  	%r28, %r18, 2147483640;
	neg.s32 	%r39, %r28;
	mul.wide.s32 	%rd3, %r18, 28;
	mul.wide.s32 	%rd4, %r18, 24;
	mul.wide.s32 	%rd5, %r18, 20;
	mul.wide.s32 	%rd6, %r18, 16;
	mul.wide.s32 	%rd7, %r18, 12;
	mul.wide.s32 	%rd8, %r18, 8;
	mul.wide.u32 	%rd15, %r3, 4;
	add.s64 	%rd16, %rd15, %rd1;
	add.s64 	%rd59, %rd16, 16;
	mov.f32 	%f66, 0f00000000;
	mov.u32 	%r38, %r1;
$L__BB0_3:
	.pragma "nounroll";
	and.b32  	%r41, %r18, 2147483640;
	mul.wide.s32 	%rd17, %r38, 4;
	add.s64 	%rd18, %rd2, %rd17;
	ld.global.f32 	%f16, [%rd18];
	ld.global.f32 	%f17, [%rd59+-16];
	fma.rn.f32 	%f18, %f16, %f17, %f66;
	mul.wide.s32 	%rd19, %r18, 4;
	add.s64 	%rd20, %rd18, %rd19;
	ld.global.f32 	%f19, [%rd20];
	ld.global.f32 	%f20, [%rd59+-12];
	fma.rn.f32 	%f21, %f19, %f20, %f18;
	add.s64 	%rd21, %rd18, %rd8;
	ld.global.f32 	%f22, [%rd21];
	ld.global.f32 	%f23, [%rd59+-8];
	fma.rn.f32 	%f24, %f22, %f23, %f21;
	add.s64 	%rd22, %rd18, %rd7;
	ld.global.f32 	%f25, [%rd22];
	ld.global.f32 	%f26, [%rd59+-4];
	fma.rn.f32 	%f27, %f25, %f26, %f24;
	add.s64 	%rd23, %rd18, %rd6;
	ld.global.f32 	%f28, [%rd23];
	ld.global.f32 	%f29, [%rd59];
	fma.rn.f32 	%f30, %f28, %f29, %f27;
	add.s64 	%rd24, %rd18, %rd5;
	ld.global.f32 	%f31, [%rd24];
	ld.global.f32 	%f32, [%rd59+4];
	fma.rn.f32 	%f33, %f31, %f32, %f30;
	add.s64 	%rd25, %rd18, %rd4;
	ld.global.f32 	%f34, [%rd25];
	ld.global.f32 	%f35, [%rd59+8];
	fma.rn.f32 	%f36, %f34, %f35, %f33;
	add.s64 	%rd26, %rd18, %rd3;
	ld.global.f32 	%f37, [%rd26];
	ld.global.f32 	%f38, [%rd59+12];
	fma.rn.f32 	%f66, %f37, %f38, %f36;
	add.s32 	%r39, %r39, 8;
	shl.b32 	%r29, %r18, 3;
	add.s32 	%r38, %r38, %r29;
	add.s64 	%rd59, %rd59, 32;
	setp.ne.s32 	%p3, %r39, 0;
	@%p3 bra 	$L__BB0_3;
$L__BB0_4:
	setp.eq.s32 	%p4, %r4, 0;
	@%p4 bra 	$L__BB0_12;
	and.b32  	%r12, %r18, 3;
	setp.lt.u32 	%p5, %r4, 4;
	@%p5 bra 	$L__BB0_7;
	mad.lo.s32 	%r30, %r41, %r18, %r1;
	mul.wide.s32 	%rd27, %r30, 4;
	add.s64 	%rd28, %rd2, %rd27;
	ld.global.f32 	%f40, [%rd28];
	add.s32 	%r31, %r41, %r3;
	mul.wide.u32 	%rd29, %r31, 4;
	add.s64 	%rd30, %rd1, %rd29;
	ld.global.f32 	%f41, [%rd30];
	fma.rn.f32 	%f42, %f40, %f41, %f66;
	mul.wide.s32 	%rd31, %r18, 4;
	add.s64 	%rd32, %rd28, %rd31;
	ld.global.f32 	%f43, [%rd32];
	cvt.u64.u32 	%rd33, %r3;
	cvt.u64.u32 	%rd34, %r41;
	add.s64 	%rd35, %rd34, %rd33;
	shl.b64 	%rd36, %rd35, 2;
	add.s64 	%rd37, %rd1, %rd36;
	ld.global.f32 	%f44, [%rd37+4];
	fma.rn.f32 	%f45, %f43, %f44, %f42;
	add.s64 	%rd38, %rd32, %rd31;
	ld.global.f32 	%f46, [%rd38];
	ld.global.f32 	%f47, [%rd37+8];
	fma.rn.f32 	%f48, %f46, %f47, %f45;
	add.s64 	%rd39, %rd38, %rd31;
	ld.global.f32 	%f49, [%rd39];
	ld.global.f32 	%f50, [%rd37+12];
	fma.rn.f32 	%f66, %f49, %f50, %f48;
	add.s32 	%r41, %r41, 4;
$L__BB0_7:
	setp.eq.s32 	%p6, %r12, 0;
	@%p6 bra 	$L__BB0_12;
	setp.eq.s32 	%p7, %r12, 1;
	@%p7 bra 	$L__BB0_10;
	mad.lo.s32 	%r32, %r41, %r18, %r1;
	mul.wide.s32 	%rd40, %r32, 4;
	add.s64 	%rd41, %rd2, %rd40;
	ld.global.f32 	%f52, [%rd41];
	add.s32 	%r33, %r41, %r3;
	mul.wide.u32 	%rd42, %r33, 4;
	add.s64 	%rd43, %rd1, %rd42;
	ld.global.f32 	%f53, [%rd43];
	fma.rn.f32 	%f54, %f52, %f53, %f66;
	mul.wide.s32 	%rd44, %r18, 4;
	add.s64 	%rd45, %rd41, %rd44;
	ld.global.f32 	%f55, [%rd45];
	cvt.u64.u32 	%rd46, %r3;
	cvt.u64.u32 	%rd47, %r41;
	add.s64 	%rd48, %rd47, %rd46;
	shl.b64 	%rd49, %rd48, 2;
	add.s64 	%rd50, %rd1, %rd49;
	ld.global.f32 	%f56, [%rd50+4];
	fma.rn.f32 	%f66, %f55, %f56, %f54;
	add.s32 	%r41, %r41, 2;
$L__BB0_10:
	and.b32  	%r34, %r18, 1;
	setp.eq.b32 	%p8, %r34, 1;
	not.pred 	%p9, %p8;
	@%p9 bra 	$L__BB0_12;
	mad.lo.s32 	%r35, %r41, %r18, %r1;
	mul.wide.s32 	%rd51, %r35, 4;
	add.s64 	%rd52, %rd2, %rd51;
	ld.global.f32 	%f57, [%rd52];
	add.s32 	%r36, %r41, %r3;
	mul.wide.u32 	%rd53, %r36, 4;
	add.s64 	%rd54, %rd1, %rd53;
	ld.global.f32 	%f58, [%rd54];
	fma.rn.f32 	%f66, %f57, %f58, %f66;
$L__BB0_12:
	ld.param.u64 	%rd58, [_Z10cuda_dgemmiPfS_S__param_3];
	add.s32 	%r37, %r3, %r1;
	cvta.to.global.u64 	%rd55, %rd58;
	mul.wide.s32 	%rd56, %r37, 4;
	add.s64 	%rd57, %rd55, %rd56;
	st.global.f32 	[%rd57], %f66;
$L__BB0_13:
	ret;

}
	// .globl	_Z10cuda_hellov
.visible .entry _Z10cuda_hellov()
{
	.local .align 8 .b8 	__local_depot1[8];
	.reg .b64 	%SP;
	.reg .b64 	%SPL;
	.reg .b32 	%r<11>;
	.reg .b64 	%rd<5>;

	mov.u64 	%SPL, __local_depot1;
	cvta.local.u64 	%SP, %SPL;
	add.u64 	%rd1, %SP, 0;
	add.u64 	%rd2, %SPL, 0;
	mov.u32 	%r1, %ctaid.x;
	mov.u32 	%r2, %ntid.x;
	mov.u32 	%r3, %tid.x;
	mad.lo.s32 	%r4, %r1, %r2, %r3;
	mov.u32 	%r5, %ctaid.y;
	mov.u32 	%r6, %ntid.y;
	mov.u32 	%r7, %tid.y;
	mad.lo.s32 	%r8, %r5, %r6, %r7;
	st.local.v2.u32 	[%rd2], {%r4, %r8};
	mov.u64 	%rd3, $str;
	cvta.global.u64 	%rd4, %rd3;
	{ // callseq 0, 0
	.param .b64 param0;
	st.param.b64 	[param0], %rd4;
	.param .b64 param1;
	st.param.b64 	[param1], %rd1;
	.param .b32 retval0;
	call.uni (retval0), 
	vprintf, 
	(
	param0, 
	param1
	);
	ld.param.b32 	%r9, [retval0];
	} // callseq 0
	ret;

}


// ===== COMPILED SASS (sm_100) =====

	.target	sm_100

	.elftype	@"ET_EXEC"


//--------------------- .note.nv.tkinfo           --------------------------
	.section	.note.nv.tkinfo,"",@"SHT_NOTE"
	.sectionflags	@"SHF_NOTE_NV_TKINFO"
	.tkinfo
        /*0018*/ 	.word	0x00000002
        /*0030*/ 	.string	""
        /*0030*/ 	.string	"ptxas"
        /*0030*/ 	.string	"Cuda compilation tools, release 13.0, V13.0.88"
        /*0030*/ 	.string	"Build cuda_13.0.r13.0/compiler.36424714_0"
        /*0030*/ 	.string	"-arch sm_100 -m 64 "



//--------------------- .note.nv.cuinfo           --------------------------
	.section	.note.nv.cuinfo,"",@"SHT_NOTE"
	.sectionflags	@"SHF_NOTE_NV_CUINFO"
        /*0018*/ 	.short	0x0002
        /*001a*/ 	.short	0x0064
        /*001c*/ 	.short	0x0082
	.zero		2


//--------------------- .nv.info                  --------------------------
	.section	.nv.info,"",@"SHT_CUDA_INFO"
	.align	4


	//----- nvinfo : EIATTR_REGCOUNT
	.align		4
        /*0000*/ 	.byte	0x04, 0x2f
        /*0002*/ 	.short	(.L_2 - .L_1)
	.align		4
.L_1:
        /*0004*/ 	.word	index@(_Z10cuda_dgemmiPfS_S_)
        /*0008*/ 	.word	0x00000020


	//----- nvinfo : EIATTR_FRAME_SIZE
	.align		4
.L_2:
        /*000c*/ 	.byte	0x04, 0x11
        /*000e*/ 	.short	(.L_4 - .L_3)
	.align		4
.L_3:
        /*0010*/ 	.word	index@(_Z10cuda_dgemmiPfS_S_)
        /*0014*/ 	.word	0x00000000


	//----- nvinfo : EIATTR_REGCOUNT
	.align		4
.L_4:
        /*0018*/ 	.byte	0x04, 0x2f
        /*001a*/ 	.short	(.L_6 - .L_5)
	.align		4
.L_5:
        /*001c*/ 	.word	index@(_Z10cuda_hellov)
        /*0020*/ 	.word	0x00000018


	//----- nvinfo : EIATTR_FRAME_SIZE
	.align		4
.L_6:
        /*0024*/ 	.byte	0x04, 0x11
        /*0026*/ 	.short	(.L_8 - .L_7)
	.align		4
.L_7:
        /*0028*/ 	.word	index@(_Z10cuda_hellov)
        /*002c*/ 	.word	0x00000008


	//----- nvinfo : EIATTR_MIN_STACK_SIZE
	.align		4
.L_8:
        /*0030*/ 	.byte	0x04, 0x12
        /*0032*/ 	.short	(.L_10 - .L_9)
	.align		4
.L_9:
        /*0034*/ 	.word	index@(_Z10cuda_hellov)
        /*0038*/ 	.word	0x00000008


	//----- nvinfo : EIATTR_MIN_STACK_SIZE
	.align		4
.L_10:
        /*003c*/ 	.byte	0x04, 0x12
        /*003e*/ 	.short	(.L_12 - .L_11)
	.align		4
.L_11:
        /*0040*/ 	.word	index@(_Z10cuda_dgemmiPfS_S_)
        /*0044*/ 	.word	0x00000000
.L_12:


//--------------------- .nv.compat                --------------------------
	.section	.nv.compat,"",@"SHT_CUDA_COMPAT_INFO"
	.align	4
        /*0000*/ 	.byte	0x02, 0x09, 0x00, 0x00, 0x02, 0x02, 0x01, 0x00, 0x02, 0x05, 0x05, 0x00, 0x03, 0x07, 0x01, 0x01
        /*0010*/ 	.byte	0x02, 0x03, 0x00, 0x00, 0x02, 0x06, 0x01, 0x00, 0x04, 0x0b, 0x08, 0x00, 0x09, 0x00, 0x00, 0x00
        /*0020*/ 	.byte	0x00, 0x00, 0x00, 0x00


//--------------------- .nv.info._Z10cuda_hellov  --------------------------
	.section	.nv.info._Z10cuda_hellov,"",@"SHT_CUDA_INFO"
	.sectionflags	@""
	.align	4


	//----- nvinfo : EIATTR_CUDA_API_VERSION
	.align		4
        /*0000*/ 	.byte	0x04, 0x37
        /*0002*/ 	.short	(.L_14 - .L_13)
.L_13:
        /*0004*/ 	.word	0x00000082


	//----- nvinfo : EIATTR_SPARSE_MMA_MASK
	.align		4
.L_14:
        /*0008*/ 	.byte	0x03, 0x50
        /*000a*/ 	.short	0x0000


	//----- nvinfo : EIATTR_MAXREG_COUNT
	.align		4
        /*000c*/ 	.byte	0x03, 0x1b
        /*000e*/ 	.short	0x00ff


	//----- nvinfo : EIATTR_EXTERNS
	.align		4
        /*0010*/ 	.byte	0x04, 0x0f
        /*0012*/ 	.short	(.L_16 - .L_15)


	//   ....[0]....
	.align		4
.L_15:
        /*0014*/ 	.word	index@(vprintf)


	//----- nvinfo : EIATTR_MERCURY_ISA_VERSION
	.align		4
.L_16:
        /*0018*/ 	.byte	0x03, 0x5f
        /*001a*/ 	.short	0x0101


	//----- nvinfo : EIATTR_VRC_CTA_INIT_COUNT
	.align		4
        /*001c*/ 	.byte	0x02, 0x4a
	.zero		1
	.zero		1


	//----- nvinfo : EIATTR_SYSCALL_OFFSETS
	.align		4
        /*0020*/ 	.byte	0x04, 0x46
        /*0022*/ 	.short	(.L_18 - .L_17)


	//   ....[0]....
.L_17:
        /*0024*/ 	.word	0x00000150


	//----- nvinfo : EIATTR_EXIT_INSTR_OFFSETS
	.align		4
.L_18:
        /*0028*/ 	.byte	0x04, 0x1c
        /*002a*/ 	.short	(.L_20 - .L_19)


	//   ....[0]....
.L_19:
        /*002c*/ 	.word	0x00000160


	//----- nvinfo : EIATTR_SW_WAR
	.align		4
.L_20:
        /*0030*/ 	.byte	0x04, 0x36
        /*0032*/ 	.short	(.L_22 - .L_21)
.L_21:
        /*0034*/ 	.word	0x00000008
.L_22:


//--------------------- .nv.info._Z10cuda_dgemmiPfS_S_ --------------------------
	.section	.nv.info._Z10cuda_dgemmiPfS_S_,"",@"SHT_CUDA_INFO"
	.sectionflags	@""
	.align	4


	//----- nvinfo : EIATTR_CUDA_API_VERSION
	.align		4
        /*0000*/ 	.byte	0x04, 0x37
        /*0002*/ 	.short	(.L_24 - .L_23)
.L_23:
        /*0004*/ 	.word	0x00000082


	//----- nvinfo : EIATTR_KPARAM_INFO
	.align		4
.L_24:
        /*0008*/ 	.byte	0x04, 0x17
        /*000a*/ 	.short	(.L_26 - .L_25)
.L_25:
        /*000c*/ 	.word	0x00000000
        /*0010*/ 	.short	0x0003
        /*0012*/ 	.short	0x0018
        /*0014*/ 	.byte	0x00, 0xf5, 0x21, 0x00


	//----- nvinfo : EIATTR_KPARAM_INFO
	.align		4
.L_26:
        /*0018*/ 	.byte	0x04, 0x17
        /*001a*/ 	.short	(.L_28 - .L_27)
.L_27:
        /*001c*/ 	.word	0x00000000
        /*0020*/ 	.short	0x0002
        /*0022*/ 	.short	0x0010
        /*0024*/ 	.byte	0x00, 0xf5, 0x21, 0x00


	//----- nvinfo : EIATTR_KPARAM_INFO
	.align		4
.L_28:
        /*0028*/ 	.byte	0x04, 0x17
        /*002a*/ 	.short	(.L_30 - .L_29)
.L_29:
        /*002c*/ 	.word	0x00000000
        /*0030*/ 	.short	0x0001
        /*0032*/ 	.short	0x0008
        /*0034*/ 	.byte	0x00, 0xf5, 0x21, 0x00


	//----- nvinfo : EIATTR_KPARAM_INFO
	.align		4
.L_30:
        /*0038*/ 	.byte	0x04, 0x17
        /*003a*/ 	.short	(.L_32 - .L_31)
.L_31:
        /*003c*/ 	.word	0x00000000
        /*0040*/ 	.short	0x0000
        /*0042*/ 	.short	0x0000
        /*0044*/ 	.byte	0x00, 0xf0, 0x11, 0x00


	//----- nvinfo : EIATTR_SPARSE_MMA_MASK
	.align		4
.L_32:
        /*0048*/ 	.byte	0x03, 0x50
        /*004a*/ 	.short	0x0000


	//----- nvinfo : EIATTR_MAXREG_COUNT
	.align		4
        /*004c*/ 	.byte	0x03, 0x1b
        /*004e*/ 	.short	0x00ff


	//----- nvinfo : EIATTR_MERCURY_ISA_VERSION
	.align		4
        /*0050*/ 	.byte	0x03, 0x5f
        /*0052*/ 	.short	0x0101


	//----- nvinfo : EIATTR_VRC_CTA_INIT_COUNT
	.align		4
        /*0054*/ 	.byte	0x02, 0x4a
	.zero		1
	.zero		1


	//----- nvinfo : EIATTR_EXIT_INSTR_OFFSETS
	.align		4
        /*0058*/ 	.byte	0x04, 0x1c
        /*005a*/ 	.short	(.L_34 - .L_33)


	//   ....[0]....
.L_33:
        /*005c*/ 	.word	0x000000c0


	//   ....[1]....
        /*0060*/ 	.word	0x00000890


	//----- nvinfo : EIATTR_CBANK_PARAM_SIZE
	.align		4
.L_34:
        /*0064*/ 	.byte	0x03, 0x19
        /*0066*/ 	.short	0x0020


	//----- nvinfo : EIATTR_PARAM_CBANK
	.align		4
        /*0068*/ 	.byte	0x04, 0x0a
        /*006a*/ 	.short	(.L_36 - .L_35)
	.align		4
.L_35:
        /*006c*/ 	.word	index@(.nv.constant0._Z10cuda_dgemmiPfS_S_)
        /*0070*/ 	.short	0x0380
        /*0072*/ 	.short	0x0020


	//----- nvinfo : EIATTR_SW_WAR
	.align		4
.L_36:
        /*0074*/ 	.byte	0x04, 0x36
        /*0076*/ 	.short	(.L_38 - .L_37)
.L_37:
        /*0078*/ 	.word	0x00000008
.L_38:


//--------------------- .nv.callgraph             --------------------------
	.section	.nv.callgraph,"",@"SHT_CUDA_CALLGRAPH"
	.align	4
	.sectionentsize	8
	.align		4
        /*0000*/ 	.word	0x00000000
	.align		4
        /*0004*/ 	.word	0xffffffff
	.align		4
        /*0008*/ 	.word	index@(_Z10cuda_hellov)
	.align		4
        /*000c*/ 	.word	index@(vprintf)
	.align		4
        /*0010*/ 	.word	0x00000000
	.align		4
        /*0014*/ 	.word	0xfffffffe
	.align		4
        /*0018*/ 	.word	0x00000000
	.align		4
        /*001c*/ 	.word	0xfffffffd
	.align		4
        /*0020*/ 	.word	0x00000000
	.align		4
        /*0024*/ 	.word	0xfffffffc


//--------------------- .nv.constant4             --------------------------
	.section	.nv.constant4,"a",@progbits
	.align	8
	.align		8
.nv.constant4:
        /*0000*/ 	.dword	vprintf
	.align		8
        /*0008*/ 	.dword	$str


//--------------------- .text._Z10cuda_hellov     --------------------------
	.section	.text._Z10cuda_hellov,"ax",@progbits
	.align	128
        .global         _Z10cuda_hellov
        .type           _Z10cuda_hellov,@function
        .size           _Z10cuda_hellov,(.L_x_7 - _Z10cuda_hellov)
        .other          _Z10cuda_hellov,@"STO_CUDA_ENTRY STV_DEFAULT"
_Z10cuda_hellov:
.text._Z10cuda_hellov:
[----:B------:R-:W0:Y:S01]  /*0000*/  LDC R1, c[0x0][0x37c] ;  /* 0x0000df00ff017b82 */ /* 0x000e220000000800 */
[----:B------:R-:W1:Y:S01]  /*0010*/  S2R R3, SR_TID.X ;  /* 0x0000000000037919 */ /* 0x000e620000002100 */
[----:B------:R-:W2:Y:S06]  /*0020*/  LDCU UR5, c[0x0][0x2fc] ;  /* 0x00005f80ff0577ac */ /* 0x000eac0008000800 */
[----:B------:R-:W1:Y:S01]  /*0030*/  S2UR UR4, SR_CTAID.X ;  /* 0x00000000000479c3 */ /* 0x000e620000002500 */
[----:B0-----:R-:W-:Y:S01]  /*0040*/  VIADD R1, R1, 0xfffffff8 ;  /* 0xfffffff801017836 */ /* 0x001fe20000000000 */
[----:B------:R-:W0:Y:S06]  /*0050*/  S2R R5, SR_TID.Y ;  /* 0x0000000000057919 */ /* 0x000e2c0000002200 */
[----:B------:R-:W1:Y:S08]  /*0060*/  LDC R2, c[0x0][0x360] ;  /* 0x0000d800ff027b82 */ /* 0x000e700000000800 */
[----:B------:R-:W0:Y:S08]  /*0070*/  S2UR UR6, SR_CTAID.Y ;  /* 0x00000000000679c3 */ /* 0x000e300000002600 */
[----:B------:R-:W0:Y:S01]  /*0080*/  LDC R0, c[0x0][0x364] ;  /* 0x0000d900ff007b82 */ /* 0x000e220000000800 */
[----:B-1----:R-:W-:Y:S01]  /*0090*/  IMAD R2, R2, UR4, R3 ;  /* 0x0000000402027c24 */ /* 0x002fe2000f8e0203 */
[----:B------:R-:W1:Y:S01]  /*00a0*/  LDCU UR4, c[0x0][0x2f8] ;  /* 0x00005f00ff0477ac */ /* 0x000e620008000800 */
[----:B0-----:R-:W-:Y:S01]  /*00b0*/  IMAD R3, R0, UR6, R5 ;  /* 0x0000000600037c24 */ /* 0x001fe2000f8e0205 */
[----:B------:R-:W-:Y:S01]  /*00c0*/  MOV R0, 0x0 ;  /* 0x0000000000007802 */ /* 0x000fe20000000f00 */
[----:B------:R-:W0:Y:S01]  /*00d0*/  LDCU.64 UR6, c[0x4][0x8] ;  /* 0x01000100ff0677ac */ /* 0x000e220008000a00 */
[----:B-1----:R-:W-:-:S02]  /*00e0*/  IADD3 R6, P0, PT, R1, UR4, RZ ;  /* 0x0000000401067c10 */ /* 0x002fc4000ff1e0ff */
[----:B------:R1:W-:Y:S01]  /*00f0*/  STL.64 [R1], R2 ;  /* 0x0000000201007387 */ /* 0x0003e20000100a00 */
[----:B------:R1:W3:Y:S01]  /*0100*/  LDC.64 R8, c[0x4][R0] ;  /* 0x0100000000087b82 */ /* 0x0002e20000000a00 */
[----:B--2---:R-:W-:Y:S01]  /*0110*/  IADD3.X R7, PT, PT, RZ, UR5, RZ, P0, !PT ;  /* 0x00000005ff077c10 */ /* 0x004fe200087fe4ff */
[----:B0-----:R-:W-:Y:S01]  /*0120*/  IMAD.U32 R4, RZ, RZ, UR6 ;  /* 0x00000006ff047e24 */ /* 0x001fe2000f8e00ff */
[----:B-1----:R-:W-:-:S07]  /*0130*/  MOV R5, UR7 ;  /* 0x0000000700057c02 */ /* 0x002fce0008000f00 */
[----:B------:R-:W-:-:S07]  /*0140*/  LEPC R20, `(.L_x_0) ;  /* 0x000000001014794e */ /* 0x000fce0000000000 */
[----:B---3--:R-:W-:Y:S05]  /*0150*/  CALL.ABS.NOINC R8 ;  /* 0x0000000008007343 */ /* 0x008fea0003c00000 */
.L_x_0:
[----:B------:R-:W-:Y:S05]  /*0160*/  EXIT ;  /* 0x000000000000794d */ /* 0x000fea0003800000 */
.L_x_1:
[----:B------:R-:W-:-:S00]  /*0170*/  BRA `(.L_x_1) ;  /* 0xfffffffc00fc7947 */ /* 0x000fc0000383ffff */
[----:B------:R-:W-:-:S00]  /*0180*/  NOP ;  /* 0x0000000000007918 */ /* 0x000fc00000000000 */
[----:B------:R-:W-:-:S00]  /*0190*/  NOP ;  /* 0x0000000000007918 */ /* 0x000fc00000000000 */
[----:B------:R-:W-:-:S00]  /*01a0*/  NOP ;  /* 0x0000000000007918 */ /* 0x000fc00000000000 */
[----:B------:R-:W-:-:S00]  /*01b0*/  NOP ;  /* 0x0000000000007918 */ /* 0x000fc00000000000 */
[----:B------:R-:W-:-:S00]  /*01c0*/  NOP ;  /* 0x0000000000007918 */ /* 0x000fc00000000000 */
[----:B------:R-:W-:-:S00]  /*01d0*/  NOP ;  /* 0x0000000000007918 */ /* 0x000fc00000000000 */
[----:B------:R-:W-:-:S00]  /*01e0*/  NOP ;  /* 0x0000000000007918 */ /* 0x000fc00000000000 */
[----:B------:R-:W-:-:S00]  /*01f0*/  NOP ;  /* 0x0000000000007918 */ /* 0x000fc00000000000 */
.L_x_7:


//--------------------- .text._Z10cuda_dgemmiPfS_S_ --------------------------
	.section	.text._Z10cuda_dgemmiPfS_S_,"ax",@progbits
	.align	128
        .global         _Z10cuda_dgemmiPfS_S_
        .type           _Z10cuda_dgemmiPfS_S_,@function
        .size           _Z10cuda_dgemmiPfS_S_,(.L_x_8 - _Z10cuda_dgemmiPfS_S_)
        .other          _Z10cuda_dgemmiPfS_S_,@"STO_CUDA_ENTRY STV_DEFAULT"
_Z10cuda_dgemmiPfS_S_:
.text._Z10cuda_dgemmiPfS_S_:
[----:B------:R-:W-:Y:S01]  /*0000*/  LDC R1, c[0x0][0x37c] ;  /* 0x0000df00ff017b82 */ /* 0x000fe20000000800 */
[----:B------:R-:W0:Y:S07]  /*0010*/  S2R R3, SR_TID.X ;  /* 0x0000000000037919 */ /* 0x000e2e0000002100 */
[----:B------:R-:W0:Y:S01]  /*0020*/  LDC R0, c[0x0][0x360] ;  /* 0x0000d800ff007b82 */ /* 0x000e220000000800 */
[----:B------:R-:W1:Y:S07]  /*0030*/  S2R R2, SR_TID.Y ;  /* 0x0000000000027919 */ /* 0x000e6e0000002200 */
[----:B------:R-:W0:Y:S08]  /*0040*/  S2UR UR4, SR_CTAID.X ;  /* 0x00000000000479c3 */ /* 0x000e300000002500 */
[----:B------:R-:W1:Y:S08]  /*0050*/  S2UR UR5, SR_CTAID.Y ;  /* 0x00000000000579c3 */ /* 0x000e700000002600 */
[----:B------:R-:W1:Y:S08]  /*0060*/  LDC R19, c[0x0][0x364] ;  /* 0x0000d900ff137b82 */ /* 0x000e700000000800 */
[----:B------:R-:W2:Y:S01]  /*0070*/  LDC R17, c[0x0][0x380] ;  /* 0x0000e000ff117b82 */ /* 0x000ea20000000800 */
[----:B0-----:R-:W-:-:S02]  /*0080*/  IMAD R0, R0, UR4, R3 ;  /* 0x0000000400007c24 */ /* 0x001fc4000f8e0203 */
[----:B-1----:R-:W-:-:S05]  /*0090*/  IMAD R19, R19, UR5, R2 ;  /* 0x0000000513137c24 */ /* 0x002fca000f8e0202 */
[----:B------:R-:W-:-:S04]  /*00a0*/  VIMNMX R2, PT, PT, R0, R19, !PT ;  /* 0x0000001300027248 */ /* 0x000fc80007fe0100 */
[----:B--2---:R-:W-:-:S13]  /*00b0*/  ISETP.GE.AND P0, PT, R2, R17, PT ;  /* 0x000000110200720c */ /* 0x004fda0003f06270 */
[----:B------:R-:W-:Y:S05]  /*00c0*/  @P0 EXIT ;  /* 0x000000000000094d */ /* 0x000fea0003800000 */
[----:B------:R-:W-:Y:S01]  /*00d0*/  ISETP.GE.U32.AND P0, PT, R17, 0x8, PT ;  /* 0x000000081100780c */ /* 0x000fe20003f06070 */
[----:B------:R-:W0:Y:S01]  /*00e0*/  LDCU.64 UR4, c[0x0][0x358] ;  /* 0x00006b00ff0477ac */ /* 0x000e220008000a00 */
[----:B------:R-:W-:Y:S02]  /*00f0*/  HFMA2 R22, -RZ, RZ, 0, 0 ;  /* 0x00000000ff167431 */ /* 0x000fe400000001ff */
[----:B------:R-:W-:Y:S01]  /*0100*/  IMAD R19, R19, R17, RZ ;  /* 0x0000001113137224 */ /* 0x000fe200078e02ff */
[----:B------:R-:W-:Y:S02]  /*0110*/  LOP3.LUT R26, R17, 0x7, RZ, 0xc0, !PT ;  /* 0x00000007111a7812 */ /* 0x000fe400078ec0ff */
[----:B------:R-:W-:-:S06]  /*0120*/  MOV R20, RZ ;  /* 0x000000ff00147202 */ /* 0x000fcc0000000f00 */
[----:B------:R-:W-:Y:S05]  /*0130*/  @!P0 BRA `(.L_x_2) ;  /* 0x0000000000c08947 */ /* 0x000fea0003800000 */
[----:B------:R-:W1:Y:S01]  /*0140*/  LDC.64 R2, c[0x0][0x390] ;  /* 0x0000e400ff027b82 */ /* 0x000e620000000a00 */
[----:B------:R-:W-:Y:S02]  /*0150*/  LOP3.LUT R20, R17, 0x7ffffff8, RZ, 0xc0, !PT ;  /* 0x7ffffff811147812 */ /* 0x000fe400078ec0ff */
[----:B------:R-:W-:Y:S02]  /*0160*/  MOV R22, RZ ;  /* 0x000000ff00167202 */ /* 0x000fe40000000f00 */
[----:B------:R-:W-:Y:S02]  /*0170*/  MOV R16, R0 ;  /* 0x0000000000107202 */ /* 0x000fe40000000f00 */
[----:B------:R-:W-:Y:S01]  /*0180*/  IADD3 R21, PT, PT, -R20, RZ, RZ ;  /* 0x000000ff14157210 */ /* 0x000fe20007ffe1ff */
[----:B-1----:R-:W-:-:S03]  /*0190*/  IMAD.WIDE.U32 R2, R19, 0x4, R2 ;  /* 0x0000000413027825 */ /* 0x002fc600078e0002 */
[----:B------:R-:W-:-:S04]  /*01a0*/  IADD3 R6, P0, PT, R2, 0x10, RZ ;  /* 0x0000001002067810 */ /* 0x000fc80007f1e0ff */
[----:B------:R-:W-:-:S09]  /*01b0*/  IADD3.X R3, PT, PT, RZ, R3, RZ, P0, !PT ;  /* 0x00000003ff037210 */ /* 0x000fd200007fe4ff */
.L_x_3:
[----:B------:R-:W1:Y:S01]  /*01c0*/  LDC.64 R4, c[0x0][0x388] ;  /* 0x0000e200ff047b82 */ /* 0x000e620000000a00 */
[----:B------:R-:W-:-:S05]  /*01d0*/  MOV R2, R6 ;  /* 0x0000000600027202 */ /* 0x000fca0000000f00 */
[----:B0-----:R-:W2:Y:S04]  /*01e0*/  LDG.E R18, desc[UR4][R2.64+-0x10] ;  /* 0xfffff00402127981 */ /* 0x001ea8000c1e1900 */
[----:B------:R-:W3:Y:S04]  /*01f0*/  LDG.E R25, desc[UR4][R2.64+-0xc] ;  /* 0xfffff40402197981 */ /* 0x000ee8000c1e1900 */
[----:B------:R-:W4:Y:S04]  /*0200*/  LDG.E R27, desc[UR4][R2.64+-0x8] ;  /* 0xfffff804021b7981 */ /* 0x000f28000c1e1900 */
[----:B------:R-:W5:Y:S04]  /*0210*/  LDG.E R29, desc[UR4][R2.64+-0x4] ;  /* 0xfffffc04021d7981 */ /* 0x000f68000c1e1900 */
[----:B------:R-:W5:Y:S01]  /*0220*/  LDG.E R28, desc[UR4][R2.64] ;  /* 0x00000004021c7981 */ /* 0x000f62000c1e1900 */
[----:B-1----:R-:W-:-:S05]  /*0230*/  IMAD.WIDE R4, R16, 0x4, R4 ;  /* 0x0000000410047825 */ /* 0x002fca00078e0204 */
[----:B------:R-:W2:Y:S01]  /*0240*/  LDG.E R23, desc[UR4][R4.64] ;  /* 0x0000000404177981 */ /* 0x000ea2000c1e1900 */
[----:B------:R-:W-:-:S04]  /*0250*/  IMAD.WIDE R14, R17, 0x4, R4 ;  /* 0x00000004110e7825 */ /* 0x000fc800078e0204 */
[C-C-:B------:R-:W-:Y:S01]  /*0260*/  IMAD.WIDE R6, R17.reuse, 0x8, R4.reuse ;  /* 0x0000000811067825 */ /* 0x140fe200078e0204 */
[----:B------:R0:W3:Y:S03]  /*0270*/  LDG.E R24, desc[UR4][R14.64] ;  /* 0x000000040e187981 */ /* 0x0000e6000c1e1900 */
[C-C-:B------:R-:W-:Y:S02]  /*0280*/  IMAD.WIDE R8, R17.reuse, 0xc, R4.reuse ;  /* 0x0000000c11087825 */ /* 0x140fe400078e0204 */
[----:B------:R-:W4:Y:S02]  /*0290*/  LDG.E R6, desc[UR4][R6.64] ;  /* 0x0000000406067981 */ /* 0x000f24000c1e1900 */
[C-C-:B------:R-:W-:Y:S02]  /*02a0*/  IMAD.WIDE R10, R17.reuse, 0x10, R4.reuse ;  /* 0x00000010110a7825 */ /* 0x140fe400078e0204 */
[----:B------:R-:W5:Y:S02]  /*02b0*/  LDG.E R8, desc[UR4][R8.64] ;  /* 0x0000000408087981 */ /* 0x000f64000c1e1900 */
[----:B------:R-:W-:-:S02]  /*02c0*/  IMAD.WIDE R12, R17, 0x14, R4 ;  /* 0x00000014110c7825 */ /* 0x000fc400078e0204 */
[----:B------:R-:W5:Y:S02]  /*02d0*/  LDG.E R10, desc[UR4][R10.64] ;  /* 0x000000040a0a7981 */ /* 0x000f64000c1e1900 */
[C-C-:B0-----:R-:W-:Y:S02]  /*02e0*/  IMAD.WIDE R14, R17.reuse, 0x18, R4.reuse ;  /* 0x00000018110e7825 */ /* 0x141fe400078e0204 */
[----:B------:R-:W5:Y:S02]  /*02f0*/  LDG.E R12, desc[UR4][R12.64] ;  /* 0x000000040c0c7981 */ /* 0x000f64000c1e1900 */
[----:B------:R-:W-:Y:S02]  /*0300*/  IMAD.WIDE R4, R17, 0x1c, R4 ;  /* 0x0000001c11047825 */ /* 0x000fe400078e0204 */
[----:B------:R-:W5:Y:S04]  /*0310*/  LDG.E R7, desc[UR4][R2.64+0x4] ;  /* 0x0000040402077981 */ /* 0x000f68000c1e1900 */
[----:B------:R-:W5:Y:S04]  /*0320*/  LDG.E R14, desc[UR4][R14.64] ;  /* 0x000000040e0e7981 */ /* 0x000f68000c1e1900 */
[----:B------:R-:W5:Y:S04]  /*0330*/  LDG.E R9, desc[UR4][R2.64+0x8] ;  /* 0x0000080402097981 */ /* 0x000f68000c1e1900 */
[----:B------:R-:W5:Y:S04]  /*0340*/  LDG.E R4, desc[UR4][R4.64] ;  /* 0x0000000404047981 */ /* 0x000f68000c1e1900 */
[----:B------:R0:W5:Y:S01]  /*0350*/  LDG.E R11, desc[UR4][R2.64+0xc] ;  /* 0x00000c04020b7981 */ /* 0x000162000c1e1900 */
[----:B------:R-:W-:-:S04]  /*0360*/  IADD3 R21, PT, PT, R21, 0x8, RZ ;  /* 0x0000000815157810 */ /* 0x000fc80007ffe0ff */
[----:B------:R-:W-:Y:S02]  /*0370*/  ISETP.NE.AND P0, PT, R21, RZ, PT ;  /* 0x000000ff1500720c */ /* 0x000fe40003f05270 */
[----:B------:R-:W-:Y:S01]  /*0380*/  LEA R16, R17, R16, 0x3 ;  /* 0x0000001011107211 */ /* 0x000fe200078e18ff */
[----:B--2---:R-:W-:-:S04]  /*0390*/  FFMA R23, R23, R18, R22 ;  /* 0x0000001217177223 */ /* 0x004fc80000000016 */
[----:B---3--:R-:W-:-:S04]  /*03a0*/  FFMA R23, R24, R25, R23 ;  /* 0x0000001918177223 */ /* 0x008fc80000000017 */
[----:B----4-:R-:W-:-:S04]  /*03b0*/  FFMA R23, R6, R27, R23 ;  /* 0x0000001b06177223 */ /* 0x010fc80000000017 */
[----:B-----5:R-:W-:-:S04]  /*03c0*/  FFMA R23, R8, R29, R23 ;  /* 0x0000001d08177223 */ /* 0x020fc80000000017 */
[----:B------:R-:W-:Y:S01]  /*03d0*/  FFMA R23, R10, R28, R23 ;  /* 0x0000001c0a177223 */ /* 0x000fe20000000017 */
[----:B------:R-:W-:-:S03]  /*03e0*/  IADD3 R6, P1, PT, R2, 0x20, RZ ;  /* 0x0000002002067810 */ /* 0x000fc60007f3e0ff */
[----:B------:R-:W-:Y:S01]  /*03f0*/  FFMA R7, R12, R7, R23 ;  /* 0x000000070c077223 */ /* 0x000fe20000000017 */
[----:B0-----:R-:W-:-:S03]  /*0400*/  IADD3.X R3, PT, PT, RZ, R3, RZ, P1, !PT ;  /* 0x00000003ff037210 */ /* 0x001fc60000ffe4ff */
[----:B------:R-:W-:-:S04]  /*0410*/  FFMA R7, R14, R9, R7 ;  /* 0x000000090e077223 */ /* 0x000fc80000000007 */
[----:B------:R-:W-:Y:S01]  /*0420*/  FFMA R22, R4, R11, R7 ;  /* 0x0000000b04167223 */ /* 0x000fe20000000007 */
[----:B------:R-:W-:Y:S06]  /*0430*/  @P0 BRA `(.L_x_3) ;  /* 0xfffffffc00600947 */ /* 0x000fec000383ffff */
.L_x_2:
[----:B------:R-:W-:-:S13]  /*0440*/  ISETP.NE.AND P0, PT, R26, RZ, PT ;  /* 0x000000ff1a00720c */ /* 0x000fda0003f05270 */
[----:B------:R-:W-:Y:S05]  /*0450*/  @!P0 BRA `(.L_x_4) ;  /* 0x0000000000fc8947 */ /* 0x000fea0003800000 */
[----:B------:R-:W-:Y:S02]  /*0460*/  ISETP.GE.U32.AND P1, PT, R26, 0x4, PT ;  /* 0x000000041a00780c */ /* 0x000fe40003f26070 */
[----:B------:R-:W-:-:S04]  /*0470*/  LOP3.LUT R14, R17, 0x3, RZ, 0xc0, !PT ;  /* 0x00000003110e7812 */ /* 0x000fc800078ec0ff */
[----:B------:R-:W-:-:S07]  /*0480*/  ISETP.NE.AND P0, PT, R14, RZ, PT ;  /* 0x000000ff0e00720c */ /* 0x000fce0003f05270 */
[----:B------:R-:W-:Y:S06]  /*0490*/  @!P1 BRA `(.L_x_5) ;  /* 0x00000000006c9947 */ /* 0x000fec0003800000 */
[----:B------:R-:W1:Y:S01]  /*04a0*/  LDC.64 R6, c[0x0][0x388] ;  /* 0x0000e200ff067b82 */ /* 0x000e620000000a00 */
[----:B------:R-:W2:Y:S01]  /*04b0*/  LDCU.64 UR6, c[0x0][0x390] ;  /* 0x00007200ff0677ac */ /* 0x000ea20008000a00 */
[----:B------:R-:W-:Y:S01]  /*04c0*/  IMAD R3, R20, R17, R0 ;  /* 0x0000001114037224 */ /* 0x000fe200078e0200 */
[----:B------:R-:W-:-:S05]  /*04d0*/  IADD3 R5, PT, PT, R19, R20, RZ ;  /* 0x0000001413057210 */ /* 0x000fca0007ffe0ff */
[----:B------:R-:W3:Y:S01]  /*04e0*/  LDC.64 R10, c[0x0][0x390] ;  /* 0x0000e400ff0a7b82 */ /* 0x000ee20000000a00 */
[----:B-1----:R-:W-:Y:S01]  /*04f0*/  IMAD.WIDE R6, R3, 0x4, R6 ;  /* 0x0000000403067825 */ /* 0x002fe200078e0206 */
[----:B------:R-:W-:-:S04]  /*0500*/  IADD3 R3, P1, PT, R19, R20, RZ ;  /* 0x0000001413037210 */ /* 0x000fc80007f3e0ff */
[----:B------:R-:W-:Y:S01]  /*0510*/  IADD3.X R4, PT, PT, RZ, RZ, RZ, P1, !PT ;  /* 0x000000ffff047210 */ /* 0x000fe20000ffe4ff */
[----:B------:R-:W-:Y:S01]  /*0520*/  IMAD.WIDE R8, R17, 0x4, R6 ;  /* 0x0000000411087825 */ /* 0x000fe200078e0206 */
[----:B--2---:R-:W-:Y:S01]  /*0530*/  LEA R2, P1, R3, UR6, 0x2 ;  /* 0x0000000603027c11 */ /* 0x004fe2000f8210ff */
[----:B0-----:R-:W2:Y:S02]  /*0540*/  LDG.E R7, desc[UR4][R6.64] ;  /* 0x0000000406077981 */ /* 0x001ea4000c1e1900 */
[----:B---3--:R-:W-:Y:S01]  /*0550*/  IMAD.WIDE.U32 R10, R5, 0x4, R10 ;  /* 0x00000004050a7825 */ /* 0x008fe200078e000a */
[----:B------:R-:W-:-:S03]  /*0560*/  LEA.HI.X R3, R3, UR7, R4, 0x2, P1 ;  /* 0x0000000703037c11 */ /* 0x000fc600088f1404 */
[C---:B------:R-:W-:Y:S02]  /*0570*/  IMAD.WIDE R12, R17.reuse, 0x4, R8 ;  /* 0x00000004110c7825 */ /* 0x040fe400078e0208 */
[----:B------:R-:W2:Y:S04]  /*0580*/  LDG.E R10, desc[UR4][R10.64] ;  /* 0x000000040a0a7981 */ /* 0x000ea8000c1e1900 */
[----:B------:R-:W3:Y:S01]  /*0590*/  LDG.E R9, desc[UR4][R8.64] ;  /* 0x0000000408097981 */ /* 0x000ee2000c1e1900 */
[----:B------:R-:W-:-:S03]  /*05a0*/  IMAD.WIDE R4, R17, 0x4, R12 ;  /* 0x0000000411047825 */ /* 0x000fc600078e020c */
[----:B------:R-:W3:Y:S04]  /*05b0*/  LDG.E R15, desc[UR4][R2.64+0x4] ;  /* 0x00000404020f7981 */ /* 0x000ee8000c1e1900 */
[----:B------:R-:W4:Y:S04]  /*05c0*/  LDG.E R16, desc[UR4][R12.64] ;  /* 0x000000040c107981 */ /* 0x000f28000c1e1900 */
[----:B------:R-:W4:Y:S04]  /*05d0*/  LDG.E R18, desc[UR4][R2.64+0x8] ;  /* 0x0000080402127981 */ /* 0x000f28000c1e1900 */
[----:B------:R-:W5:Y:S04]  /*05e0*/  LDG.E R21, desc[UR4][R2.64+0xc] ;  /* 0x00000c0402157981 */ /* 0x000f68000c1e1900 */
[----:B------:R-:W5:Y:S01]  /*05f0*/  LDG.E R4, desc[UR4][R4.64] ;  /* 0x0000000404047981 */ /* 0x000f62000c1e1900 */
[----:B------:R-:W-:Y:S01]  /*0600*/  IADD3 R20, PT, PT, R20, 0x4, RZ ;  /* 0x0000000414147810 */ /* 0x000fe20007ffe0ff */
[----:B--2---:R-:W-:-:S04]  /*0610*/  FFMA R22, R7, R10, R22 ;  /* 0x0000000a07167223 */ /* 0x004fc80000000016 */
[----:B---3--:R-:W-:-:S04]  /*0620*/  FFMA R15, R9, R15, R22 ;  /* 0x0000000f090f7223 */ /* 0x008fc80000000016 */
[----:B----4-:R-:W-:-:S04]  /*0630*/  FFMA R15, R16, R18, R15 ;  /* 0x00000012100f7223 */ /* 0x010fc8000000000f */
[----:B-----5:R-:W-:-:S07]  /*0640*/  FFMA R22, R4, R21, R15 ;  /* 0x0000001504167223 */ /* 0x020fce000000000f */
.L_x_5:
[----:B------:R-:W-:Y:S05]  /*0650*/  @!P0 BRA `(.L_x_4) ;  /* 0x00000000007c8947 */ /* 0x000fea0003800000 */
[----:B------:R-:W-:Y:S02]  /*0660*/  ISETP.NE.AND P1, PT, R14, 0x1, PT ;  /* 0x000000010e00780c */ /* 0x000fe40003f25270 */
[----:B------:R-:W-:-:S04]  /*0670*/  LOP3.LUT R2, R17, 0x1, RZ, 0xc0, !PT ;  /* 0x0000000111027812 */ /* 0x000fc800078ec0ff */
[----:B------:R-:W-:-:S07]  /*0680*/  ISETP.NE.U32.AND P0, PT, R2, 0x1, PT ;  /* 0x000000010200780c */ /* 0x000fce0003f05070 */
[----:B------:R-:W1:Y:S01]  /*0690*/  @P1 LDC.64 R10, c[0x0][0x390] ;  /* 0x0000e400ff0a1b82 */ /* 0x000e620000000a00 */
[CC--:B------:R-:W-:Y:S02]  /*06a0*/  @P1 IADD3 R13, PT, PT, R19.reuse, R20.reuse, RZ ;  /* 0x00000014130d1210 */ /* 0x0c0fe40007ffe0ff */
[----:B------:R-:W-:-:S04]  /*06b0*/  @P1 IADD3 R12, P2, PT, R19, R20, RZ ;  /* 0x00000014130c1210 */ /* 0x000fc80007f5e0ff */
[----:B------:R-:W-:Y:S01]  /*06c0*/  @P1 IADD3.X R14, PT, PT, RZ, RZ, RZ, P2, !PT ;  /* 0x000000ffff0e1210 */ /* 0x000fe200017fe4ff */
[----:B------:R-:W2:Y:S08]  /*06d0*/  @P1 LDC.64 R8, c[0x0][0x388] ;  /* 0x0000e200ff081b82 */ /* 0x000eb00000000a00 */
[----:B------:R-:W3:Y:S08]  /*06e0*/  @P1 LDC.64 R6, c[0x0][0x390] ;  /* 0x0000e400ff061b82 */ /* 0x000ef00000000a00 */
[----:B------:R-:W4:Y:S01]  /*06f0*/  @!P0 LDC.64 R4, c[0x0][0x388] ;  /* 0x0000e200ff048b82 */ /* 0x000f220000000a00 */
[----:B-1----:R-:W-:-:S04]  /*0700*/  @P1 IMAD.WIDE.U32 R10, R13, 0x4, R10 ;  /* 0x000000040d0a1825 */ /* 0x002fc800078e000a */
[CC--:B------:R-:W-:Y:S01]  /*0710*/  @P1 IMAD R13, R20.reuse, R17.reuse, R0 ;  /* 0x00000011140d1224 */ /* 0x0c0fe200078e0200 */
[----:B------:R-:W-:Y:S01]  /*0720*/  @P1 IADD3 R20, PT, PT, R20, 0x2, RZ ;  /* 0x0000000214141810 */ /* 0x000fe20007ffe0ff */
[----:B0-----:R-:W5:Y:S01]  /*0730*/  @P1 LDG.E R10, desc[UR4][R10.64] ;  /* 0x000000040a0a1981 */ /* 0x001f62000c1e1900 */
[----:B------:R-:W0:Y:S01]  /*0740*/  @!P0 LDC.64 R2, c[0x0][0x390] ;  /* 0x0000e400ff028b82 */ /* 0x000e220000000a00 */
[----:B--2---:R-:W-:Y:S01]  /*0750*/  @P1 IMAD.WIDE R8, R13, 0x4, R8 ;  /* 0x000000040d081825 */ /* 0x004fe200078e0208 */
[----:B------:R-:W-:Y:S02]  /*0760*/  @!P0 IADD3 R21, PT, PT, R19, R20, RZ ;  /* 0x0000001413158210 */ /* 0x000fe40007ffe0ff */
[----:B---3--:R-:W-:Y:S01]  /*0770*/  @P1 LEA R6, P2, R12, R6, 0x2 ;  /* 0x000000060c061211 */ /* 0x008fe200078410ff */
[----:B------:R-:W-:Y:S01]  /*0780*/  @!P0 IMAD R15, R20, R17, R0 ;  /* 0x00000011140f8224 */ /* 0x000fe200078e0200 */
[----:B------:R-:W5:Y:S02]  /*0790*/  @P1 LDG.E R23, desc[UR4][R8.64] ;  /* 0x0000000408171981 */ /* 0x000f64000c1e1900 */
[----:B------:R-:W-:Y:S01]  /*07a0*/  @P1 LEA.HI.X R7, R12, R7, R14, 0x2, P2 ;  /* 0x000000070c071211 */ /* 0x000fe200010f140e */
[----:B------:R-:W-:-:S04]  /*07b0*/  @P1 IMAD.WIDE R12, R17, 0x4, R8 ;  /* 0x00000004110c1825 */ /* 0x000fc800078e0208 */
[----:B----4-:R-:W-:Y:S01]  /*07c0*/  @!P0 IMAD.WIDE R4, R15, 0x4, R4 ;  /* 0x000000040f048825 */ /* 0x010fe200078e0204 */
[----:B------:R-:W2:Y:S04]  /*07d0*/  @P1 LDG.E R6, desc[UR4][R6.64+0x4] ;  /* 0x0000040406061981 */ /* 0x000ea8000c1e1900 */
[----:B------:R-:W2:Y:S01]  /*07e0*/  @P1 LDG.E R13, desc[UR4][R12.64] ;  /* 0x000000040c0d1981 */ /* 0x000ea2000c1e1900 */
[----:B0-----:R-:W-:-:S03]  /*07f0*/  @!P0 IMAD.WIDE.U32 R2, R21, 0x4, R2 ;  /* 0x0000000415028825 */ /* 0x001fc600078e0002 */
[----:B------:R-:W3:Y:S04]  /*0800*/  @!P0 LDG.E R5, desc[UR4][R4.64] ;  /* 0x0000000404058981 */ /* 0x000ee8000c1e1900 */
[----:B------:R-:W3:Y:S01]  /*0810*/  @!P0 LDG.E R2, desc[UR4][R2.64] ;  /* 0x0000000402028981 */ /* 0x000ee2000c1e1900 */
[----:B-----5:R-:W-:-:S04]  /*0820*/  @P1 FFMA R10, R23, R10, R22 ;  /* 0x0000000a170a1223 */ /* 0x020fc80000000016 */
[----:B--2---:R-:W-:-:S04]  /*0830*/  @P1 FFMA R22, R13, R6, R10 ;  /* 0x000000060d161223 */ /* 0x004fc8000000000a */
[----:B---3--:R-:W-:-:S07]  /*0840*/  @!P0 FFMA R22, R5, R2, R22 ;  /* 0x0000000205168223 */ /* 0x008fce0000000016 */
.L_x_4:
[----:B------:R-:W1:Y:S01]  /*0850*/  LDC.64 R2, c[0x0][0x398] ;  /* 0x0000e600ff027b82 */ /* 0x000e620000000a00 */
[----:B------:R-:W-:-:S05]  /*0860*/  IADD3 R19, PT, PT, R0, R19, RZ ;  /* 0x0000001300137210 */ /* 0x000fca0007ffe0ff */
[----:B-1----:R-:W-:-:S05]  /*0870*/  IMAD.WIDE R2, R19, 0x4, R2 ;  /* 0x0000000413027825 */ /* 0x002fca00078e0202 */
[----:B0-----:R-:W-:Y:S01]  /*0880*/  STG.E desc[UR4][R2.64], R22 ;  /* 0x0000001602007986 */ /* 0x001fe2000c101904 */
[----:B------:R-:W-:Y:S05]  /*0890*/  EXIT ;  /* 0x000000000000794d */ /* 0x000fea0003800000 */
.L_x_6:
        /* <DEDUP_REMOVED lines=14> */
.L_x_8:


//--------------------- .nv.global.init           --------------------------
	.section	.nv.global.init,"aw",@progbits
.nv.global.init:
	.type		$str,@object
	.size		$str,(.L_0 - $str)
$str:
        /*0000*/ 	.byte	0x48, 0x65, 0x6c, 0x6c, 0x6f, 0x20, 0x57, 0x6f, 0x72, 0x6c, 0x64, 0x20, 0x66, 0x72, 0x6f, 0x6d
        /*0010*/ 	.byte	0x20, 0x47, 0x50, 0x55, 0x21, 0x20, 0x25, 0x64, 0x20, 0x25, 0x64, 0x0a, 0x00
.L_0:


//--------------------- .nv.shared.reserved.0     --------------------------
	.section	.nv.shared.reserved.0,"aw",@nobits
	.weak		__nv_reservedSMEM_offset_0_alias
	.size		__nv_reservedSMEM_offset_0_alias, 0, 64
	.other		__nv_reservedSMEM_offset_0_alias,@"STO_CUDA_RESERVED_SHARED STV_DEFAULT"
__nv_reservedSMEM_offset_0_alias:
	.zero		0
	.zero		64


//--------------------- .nv.constant0._Z10cuda_hellov --------------------------
	.section	.nv.constant0._Z10cuda_hellov,"a",@progbits
	.sectionflags	@""
	.align	4
.nv.constant0._Z10cuda_hellov:
	.zero		896


//--------------------- .nv.constant0._Z10cuda_dgemmiPfS_S_ --------------------------
	.section	.nv.constant0._Z10cuda_dgemmiPfS_S_,"a",@progbits
	.sectionflags	@""
	.align	4
.nv.constant0._Z10cuda_dgemmiPfS_S_:
	.zero		928


//--------------------- SYMBOLS --------------------------

	.type		.nv.reservedSmem.offset0,@object
	.size		.nv.reservedSmem.offset0,0x4
	.type		vprintf,@function
